	.headerflags	@"EF_CUDA_TEXMODE_UNIFIED EF_CUDA_64BIT_ADDRESS EF_CUDA_ACCELERATORS EF_CUDA_SM90 EF_CUDA_VIRTUAL_SM(EF_CUDA_SM90)"
	.elftype	@"ET_EXEC"


//--------------------- .nv.info                  --------------------------
	.section	.nv.info,"",@"SHT_CUDA_INFO"
	.align	4


	//----- nvinfo : EIATTR_REGCOUNT
	.align		4
        /*0000*/ 	.byte	0x04, 0x2f
        /*0002*/ 	.short	(.L_3 - .L_2)
	.align		4
.L_2:
        /*0004*/ 	.word	index@(triton_poi_fused__native_batch_norm_legit_no_training_cat_relu_37)
        /*0008*/ 	.word	0x00000020


	//----- nvinfo : EIATTR_MIN_STACK_SIZE
	.align		4
.L_3:
        /*000c*/ 	.byte	0x04, 0x12
        /*000e*/ 	.short	(.L_5 - .L_4)
	.align		4
.L_4:
        /*0010*/ 	.word	index@(triton_poi_fused__native_batch_norm_legit_no_training_cat_relu_37)
        /*0014*/ 	.word	0x00000000


	//----- nvinfo : EIATTR_FRAME_SIZE
	.align		4
.L_5:
        /*0018*/ 	.byte	0x04, 0x11
        /*001a*/ 	.short	(.L_7 - .L_6)
	.align		4
.L_6:
        /*001c*/ 	.word	index@(triton_poi_fused__native_batch_norm_legit_no_training_cat_relu_37)
        /*0020*/ 	.word	0x00000000


	//----- nvinfo : EIATTR_MIN_STACK_SIZE
	.align		4
.L_7:
        /*0024*/ 	.byte	0x04, 0x12
        /*0026*/ 	.short	(.L_9 - .L_8)
	.align		4
.L_8:
        /*0028*/ 	.word	index@(triton_poi_fused__native_batch_norm_legit_no_training_cat_relu_37)
        /*002c*/ 	.word	0x00000000
.L_9:


//--------------------- .nv.info.triton_poi_fused__native_batch_norm_legit_no_training_cat_relu_37 --------------------------
	.section	.nv.info.triton_poi_fused__native_batch_norm_legit_no_training_cat_relu_37,"",@"SHT_CUDA_INFO"
	.sectionflags	@""
	.align	4


	//----- nvinfo : EIATTR_CUDA_API_VERSION
	.align		4
        /*0000*/ 	.byte	0x04, 0x37
        /*0002*/ 	.short	(.L_11 - .L_10)
.L_10:
        /*0004*/ 	.word	0x0000007c


	//----- nvinfo : EIATTR_KPARAM_INFO
	.align		4
.L_11:
        /*0008*/ 	.byte	0x04, 0x17
        /*000a*/ 	.short	(.L_13 - .L_12)
.L_12:
        /*000c*/ 	.word	0x00000000
        /*0010*/ 	.short	0x000e
        /*0012*/ 	.short	0x0070
        /*0014*/ 	.byte	0x00, 0xf0, 0x11, 0x00


	//----- nvinfo : EIATTR_KPARAM_INFO
	.align		4
.L_13:
        /*0018*/ 	.byte	0x04, 0x17
        /*001a*/ 	.short	(.L_15 - .L_14)
.L_14:
        /*001c*/ 	.word	0x00000000
        /*0020*/ 	.short	0x000d
        /*0022*/ 	.short	0x0068
        /*0024*/ 	.byte	0x00, 0xf4, 0x21, 0x00


	//----- nvinfo : EIATTR_KPARAM_INFO
	.align		4
.L_15:
        /*0028*/ 	.byte	0x04, 0x17
        /*002a*/ 	.short	(.L_17 - .L_16)
.L_16:
        /*002c*/ 	.word	0x00000000
        /*0030*/ 	.short	0x000c
        /*0032*/ 	.short	0x0060
        /*0034*/ 	.byte	0x00, 0xf4, 0x21, 0x00


	//----- nvinfo : EIATTR_KPARAM_INFO
	.align		4
.L_17:
        /*0038*/ 	.byte	0x04, 0x17
        /*003a*/ 	.short	(.L_19 - .L_18)
.L_18:
        /*003c*/ 	.word	0x00000000
        /*0040*/ 	.short	0x000b
        /*0042*/ 	.short	0x0058
        /*0044*/ 	.byte	0x00, 0xf4, 0x21, 0x00


	//----- nvinfo : EIATTR_KPARAM_INFO
	.align		4
.L_19:
        /*0048*/ 	.byte	0x04, 0x17
        /*004a*/ 	.short	(.L_21 - .L_20)
.L_20:
        /*004c*/ 	.word	0x00000000
        /*0050*/ 	.short	0x000a
        /*0052*/ 	.short	0x0050
        /*0054*/ 	.byte	0x00, 0xf4, 0x21, 0x00


	//----- nvinfo : EIATTR_KPARAM_INFO
	.align		4
.L_21:
        /*0058*/ 	.byte	0x04, 0x17
        /*005a*/ 	.short	(.L_23 - .L_22)
.L_22:
        /*005c*/ 	.word	0x00000000
        /*0060*/ 	.short	0x0009
        /*0062*/ 	.short	0x0048
        /*0064*/ 	.byte	0x00, 0xf4, 0x21, 0x00


	//----- nvinfo : EIATTR_KPARAM_INFO
	.align		4
.L_23:
        /*0068*/ 	.byte	0x04, 0x17
        /*006a*/ 	.short	(.L_25 - .L_24)
.L_24:
        /*006c*/ 	.word	0x00000000
        /*0070*/ 	.short	0x0008
        /*0072*/ 	.short	0x0040
        /*0074*/ 	.byte	0x00, 0xf4, 0x21, 0x00


	//----- nvinfo : EIATTR_KPARAM_INFO
	.align		4
.L_25:
        /*0078*/ 	.byte	0x04, 0x17
        /*007a*/ 	.short	(.L_27 - .L_26)
.L_26:
        /*007c*/ 	.word	0x00000000
        /*0080*/ 	.short	0x0007
        /*0082*/ 	.short	0x0038
        /*0084*/ 	.byte	0x00, 0xf4, 0x21, 0x00


	//----- nvinfo : EIATTR_KPARAM_INFO
	.align		4
.L_27:
        /*0088*/ 	.byte	0x04, 0x17
        /*008a*/ 	.short	(.L_29 - .L_28)
.L_28:
        /*008c*/ 	.word	0x00000000
        /*0090*/ 	.short	0x0006
        /*0092*/ 	.short	0x0030
        /*0094*/ 	.byte	0x00, 0xf4, 0x21, 0x00


	//----- nvinfo : EIATTR_KPARAM_INFO
	.align		4
.L_29:
        /*0098*/ 	.byte	0x04, 0x17
        /*009a*/ 	.short	(.L_31 - .L_30)
.L_30:
        /*009c*/ 	.word	0x00000000
        /*00a0*/ 	.short	0x0005
        /*00a2*/ 	.short	0x0028
        /*00a4*/ 	.byte	0x00, 0xf4, 0x21, 0x00


	//----- nvinfo : EIATTR_KPARAM_INFO
	.align		4
.L_31:
        /*00a8*/ 	.byte	0x04, 0x17
        /*00aa*/ 	.short	(.L_33 - .L_32)
.L_32:
        /*00ac*/ 	.word	0x00000000
        /*00b0*/ 	.short	0x0004
        /*00b2*/ 	.short	0x0020
        /*00b4*/ 	.byte	0x00, 0xf4, 0x21, 0x00


	//----- nvinfo : EIATTR_KPARAM_INFO
	.align		4
.L_33:
        /*00b8*/ 	.byte	0x04, 0x17
        /*00ba*/ 	.short	(.L_35 - .L_34)
.L_34:
        /*00bc*/ 	.word	0x00000000
        /*00c0*/ 	.short	0x0003
        /*00c2*/ 	.short	0x0018
        /*00c4*/ 	.byte	0x00, 0xf4, 0x21, 0x00


	//----- nvinfo : EIATTR_KPARAM_INFO
	.align		4
.L_35:
        /*00c8*/ 	.byte	0x04, 0x17
        /*00ca*/ 	.short	(.L_37 - .L_36)
.L_36:
        /*00cc*/ 	.word	0x00000000
        /*00d0*/ 	.short	0x0002
        /*00d2*/ 	.short	0x0010
        /*00d4*/ 	.byte	0x00, 0xf4, 0x21, 0x00


	//----- nvinfo : EIATTR_KPARAM_INFO
	.align		4
.L_37:
        /*00d8*/ 	.byte	0x04, 0x17
        /*00da*/ 	.short	(.L_39 - .L_38)
.L_38:
        /*00dc*/ 	.word	0x00000000
        /*00e0*/ 	.short	0x0001
        /*00e2*/ 	.short	0x0008
        /*00e4*/ 	.byte	0x00, 0xf4, 0x21, 0x00


	//----- nvinfo : EIATTR_KPARAM_INFO
	.align		4
.L_39:
        /*00e8*/ 	.byte	0x04, 0x17
        /*00ea*/ 	.short	(.L_41 - .L_40)
.L_40:
        /*00ec*/ 	.word	0x00000000
        /*00f0*/ 	.short	0x0000
        /*00f2*/ 	.short	0x0000
        /*00f4*/ 	.byte	0x00, 0xf4, 0x21, 0x00


	//----- nvinfo : EIATTR_SPARSE_MMA_MASK
	.align		4
.L_41:
        /*00f8*/ 	.byte	0x03, 0x50
        /*00fa*/ 	.short	0x0000


	//----- nvinfo : EIATTR_MAXREG_COUNT
	.align		4
        /*00fc*/ 	.byte	0x03, 0x1b
        /*00fe*/ 	.short	0x00ff


	//----- nvinfo : EIATTR_EXIT_INSTR_OFFSETS
	.align		4
        /*0100*/ 	.byte	0x04, 0x1c
        /*0102*/ 	.short	(.L_43 - .L_42)


	//   ....[0]....
.L_42:
        /*0104*/ 	.word	0x000008e0


	//----- nvinfo : EIATTR_REQNTID
	.align		4
.L_43:
        /*0108*/ 	.byte	0x04, 0x10
        /*010a*/ 	.short	(.L_45 - .L_44)
.L_44:
        /*010c*/ 	.word	0x00000100
        /*0110*/ 	.word	0x00000001
        /*0114*/ 	.word	0x00000001


	//----- nvinfo : EIATTR_CBANK_PARAM_SIZE
	.align		4
.L_45:
        /*0118*/ 	.byte	0x03, 0x19
        /*011a*/ 	.short	0x0074


	//----- nvinfo : EIATTR_PARAM_CBANK
	.align		4
        /*011c*/ 	.byte	0x04, 0x0a
        /*011e*/ 	.short	(.L_47 - .L_46)
	.align		4
.L_46:
        /*0120*/ 	.word	index@(.nv.constant0.triton_poi_fused__native_batch_norm_legit_no_training_cat_relu_37)
        /*0124*/ 	.short	0x0210
        /*0126*/ 	.short	0x0074


	//----- nvinfo : EIATTR_SW_WAR
	.align		4
.L_47:
        /*0128*/ 	.byte	0x04, 0x36
        /*012a*/ 	.short	(.L_49 - .L_48)
.L_48:
        /*012c*/ 	.word	0x00000008
.L_49:


//--------------------- .nv.callgraph             --------------------------
	.section	.nv.callgraph,"",@"SHT_CUDA_CALLGRAPH"
	.align	4
	.sectionentsize	8
	.align		4
        /*0000*/ 	.word	0x00000000
	.align		4
        /*0004*/ 	.word	0xffffffff
	.align		4
        /*0008*/ 	.word	0x00000000
	.align		4
        /*000c*/ 	.word	0xfffffffe
	.align		4
        /*0010*/ 	.word	0x00000000
	.align		4
        /*0014*/ 	.word	0xfffffffd
	.align		4
        /*0018*/ 	.word	0x00000000
	.align		4
        /*001c*/ 	.word	0xfffffffc


//--------------------- .nv.constant4             --------------------------
	.section	.nv.constant4,"a",@progbits
	.align	8
	.align		8
.nv.constant4:
        /*0000*/ 	.dword	_$_str
	.align		8
        /*0008*/ 	.dword	_$_str_$_2


//--------------------- .text.triton_poi_fused__native_batch_norm_legit_no_training_cat_relu_37 --------------------------
	.section	.text.triton_poi_fused__native_batch_norm_legit_no_training_cat_relu_37,"ax",@progbits
	.align	128
        .global         triton_poi_fused__native_batch_norm_legit_no_training_cat_relu_37
        .type           triton_poi_fused__native_batch_norm_legit_no_training_cat_relu_37,@function
        .size           triton_poi_fused__native_batch_norm_legit_no_training_cat_relu_37,(.L_x_1 - triton_poi_fused__native_batch_norm_legit_no_training_cat_relu_37)
        .other          triton_poi_fused__native_batch_norm_legit_no_training_cat_relu_37,@"STO_CUDA_ENTRY STV_DEFAULT"
triton_poi_fused__native_batch_norm_legit_no_training_cat_relu_37:
.text.triton_poi_fused__native_batch_norm_legit_no_training_cat_relu_37:
[----:B------:R-:W-:Y:S01]  /*0000*/  LDC R1, c[0x0][0x28] ;  /* 0x00000a00ff017b82 */ /* 0x000fe20000000800 */
[----:B------:R-:W1:Y:S01]  /*0010*/  S2R R0, SR_TID.X ;  /* 0x0000000000007919 */ /* 0x000e620000002100 */
[----:B------:R-:W-:Y:S01]  /*0020*/  ULDC.64 UR4, c[0x0][0x240] ;  /* 0x0000900000047ab9 */ /* 0x000fe20000000a00 */
[----:B------:R-:W-:Y:S01]  /*0030*/  ULDC.64 UR6, c[0x0][0x248] ;  /* 0x0000920000067ab9 */ /* 0x000fe20000000a00 */
[----:B------:R-:W-:Y:S01]  /*0040*/  ULDC.64 UR8, c[0x0][0x238] ;  /* 0x00008e0000087ab9 */ /* 0x000fe20000000a00 */
[----:B------:R-:W2:Y:S03]  /*0050*/  S2R R3, SR_CTAID.X ;  /* 0x0000000000037919 */ /* 0x000ea60000002500 */
[----:B------:R-:W3:Y:S08]  /*0060*/  LDC.64 R18, c[0x0][0x210] ;  /* 0x00008400ff127b82 */ /* 0x000ef00000000a00 */
[----:B------:R-:W4:Y:S01]  /*0070*/  LDC.64 R16, c[0x0][0x268] ;  /* 0x00009a00ff107b82 */ /* 0x000f220000000a00 */
[----:B-1----:R-:W-:-:S05]  /*0080*/  IMAD.SHL.U32 R0, R0, 0x2, RZ ;  /* 0x0000000200007824 */ /* 0x002fca00078e00ff */
[----:B------:R-:W-:-:S05]  /*0090*/  LOP3.LUT R0, R0, 0x1fe, RZ, 0xc0, !PT ;  /* 0x000001fe00007812 */ /* 0x000fca00078ec0ff */
[----:B--2---:R-:W-:-:S04]  /*00a0*/  IMAD R22, R3, 0x200, R0 ;  /* 0x0000020003167824 */ /* 0x004fc800078e0200 */
[----:B------:R-:W-:Y:S01]  /*00b0*/  IMAD.HI R2, R22, 0x2aaaaaab, RZ ;  /* 0x2aaaaaab16027827 */ /* 0x000fe200078e02ff */
[----:B------:R-:W-:-:S04]  /*00c0*/  SHF.R.S32.HI R3, RZ, 0x1f, R22 ;  /* 0x0000001fff037819 */ /* 0x000fc80000011416 */
[----:B------:R-:W-:Y:S02]  /*00d0*/  LEA.HI R3, R3, R22, RZ, 0xa ;  /* 0x0000001603037211 */ /* 0x000fe400078f50ff */
[----:B------:R-:W-:Y:S02]  /*00e0*/  SHF.R.U32.HI R7, RZ, 0x1f, R2 ;  /* 0x0000001fff077819 */ /* 0x000fe40000011602 */
[----:B------:R-:W-:Y:S02]  /*00f0*/  SHF.R.S32.HI R23, RZ, 0xa, R3 ;  /* 0x0000000aff177819 */ /* 0x000fe40000011403 */
[----:B------:R-:W-:Y:S02]  /*0100*/  LOP3.LUT R3, R3, 0xfffffc00, RZ, 0xc0, !PT ;  /* 0xfffffc0003037812 */ /* 0x000fe400078ec0ff */
[----:B------:R-:W-:Y:S01]  /*0110*/  LEA.HI.SX32 R21, R2, R7, 0x11 ;  /* 0x0000000702157211 */ /* 0x000fe200078f8aff */
[----:B------:R-:W-:Y:S01]  /*0120*/  IMAD.HI R0, R23, 0x2aaaaaab, RZ ;  /* 0x2aaaaaab17007827 */ /* 0x000fe200078e02ff */
[----:B------:R-:W1:Y:S03]  /*0130*/  LDC.64 R6, c[0x0][0x258] ;  /* 0x00009600ff067b82 */ /* 0x000e660000000a00 */
[----:B------:R-:W-:Y:S01]  /*0140*/  IMAD.IADD R3, R22, 0x1, -R3 ;  /* 0x0000000116037824 */ /* 0x000fe200078e0a03 */
[----:B------:R-:W-:-:S03]  /*0150*/  SHF.R.U32.HI R5, RZ, 0x1f, R0 ;  /* 0x0000001fff057819 */ /* 0x000fc60000011600 */
[----:B------:R-:W-:Y:S01]  /*0160*/  IMAD R3, R21, 0x3000, R3 ;  /* 0x0000300015037824 */ /* 0x000fe200078e0203 */
[----:B------:R-:W-:-:S04]  /*0170*/  LEA.HI R0, R0, R5, RZ, 0x1b ;  /* 0x0000000500007211 */ /* 0x000fc800078fd8ff */
[----:B------:R-:W-:Y:S01]  /*0180*/  SHF.R.S32.HI R5, RZ, 0x1f, R3 ;  /* 0x0000001fff057819 */ /* 0x000fe20000011403 */
[----:B------:R-:W-:-:S04]  /*0190*/  IMAD R23, R0, -0xc0, R23 ;  /* 0xffffff4000177824 */ /* 0x000fc800078e0217 */
[C---:B------:R-:W-:Y:S01]  /*01a0*/  IMAD.SHL.U32 R0, R23.reuse, 0x400, RZ ;  /* 0x0000040017007824 */ /* 0x040fe200078e00ff */
[C---:B------:R-:W-:Y:S01]  /*01b0*/  ISETP.GT.AND P3, PT, R23.reuse, 0xb3, PT ;  /* 0x000000b31700780c */ /* 0x040fe20003f64270 */
[----:B------:R-:W-:-:S03]  /*01c0*/  VIADD R2, R23, 0xffffff58 ;  /* 0xffffff5817027836 */ /* 0x000fc60000000000 */
[----:B------:R-:W-:Y:S02]  /*01d0*/  IADD3 R3, P0, R0, R3, RZ ;  /* 0x0000000300037210 */ /* 0x000fe40007f1e0ff */
[----:B------:R-:W-:Y:S02]  /*01e0*/  ISETP.GE.U32.AND P4, PT, R2, 0xc, PT ;  /* 0x0000000c0200780c */ /* 0x000fe40003f86070 */
[----:B------:R-:W-:Y:S01]  /*01f0*/  LEA.HI.X.SX32 R8, R0, R5, 0x1, P0 ;  /* 0x0000000500087211 */ /* 0x000fe200000f0eff */
[C---:B------:R-:W-:Y:S01]  /*0200*/  IMAD.SHL.U32 R28, R3.reuse, 0x4, RZ ;  /* 0x00000004031c7824 */ /* 0x040fe200078e00ff */
[----:B------:R-:W-:Y:S02]  /*0210*/  CS2R R4, SRZ ;  /* 0x0000000000047805 */ /* 0x000fe4000001ff00 */
[----:B------:R-:W-:Y:S02]  /*0220*/  SHF.L.U64.HI R8, R3, 0x2, R8 ;  /* 0x0000000203087819 */ /* 0x000fe40000010208 */
[----:B------:R-:W-:-:S02]  /*0230*/  CS2R R2, SRZ ;  /* 0x0000000000027805 */ /* 0x000fc4000001ff00 */
[----:B------:R-:W-:Y:S02]  /*0240*/  IADD3 R10, P0, R28, UR4, RZ ;  /* 0x000000041c0a7c10 */ /* 0x000fe4000ff1e0ff */
[----:B------:R-:W-:Y:S02]  /*0250*/  IADD3 R12, P1, R28, UR6, RZ ;  /* 0x000000061c0c7c10 */ /* 0x000fe4000ff3e0ff */
[----:B------:R-:W-:Y:S01]  /*0260*/  IADD3.X R11, R8, UR5, RZ, P0, !PT ;  /* 0x00000005080b7c10 */ /* 0x000fe200087fe4ff */
[----:B------:R-:W-:Y:S01]  /*0270*/  ULDC.64 UR4, c[0x0][0x208] ;  /* 0x0000820000047ab9 */ /* 0x000fe20000000a00 */
[----:B------:R-:W-:Y:S01]  /*0280*/  IADD3.X R13, R8, UR7, RZ, P1, !PT ;  /* 0x00000007080d7c10 */ /* 0x000fe20008ffe4ff */
[C---:B------:R-:W-:Y:S01]  /*0290*/  IMAD R0, R21.reuse, -0x30000, R22 ;  /* 0xfffd000015007824 */ /* 0x040fe200078e0216 */
[----:B------:R-:W-:Y:S01]  /*02a0*/  ULDC.64 UR6, c[0x0][0x230] ;  /* 0x00008c0000067ab9 */ /* 0x000fe20000000a00 */
[----:B------:R-:W2:Y:S04]  /*02b0*/  @!P4 LDG.E.64 R4, desc[UR4][R10.64+-0xa8000] ;  /* 0xf58000040a04c981 */ /* 0x000ea8000c1e1b00 */
[----:B------:R-:W5:Y:S01]  /*02c0*/  @P3 LDG.E.64 R2, desc[UR4][R12.64+-0xb4000] ;  /* 0xf4c000040c023981 */ /* 0x000f62000c1e1b00 */
[----:B------:R-:W-:-:S02]  /*02d0*/  IMAD R21, R21, 0x1b000, R0 ;  /* 0x0001b00015157824 */ /* 0x000fc400078e0200 */
[C---:B------:R-:W-:Y:S02]  /*02e0*/  VIADD R0, R23.reuse, 0xffffff88 ;  /* 0xffffff8817007836 */ /* 0x040fe40000000000 */
[----:B-1----:R-:W-:-:S03]  /*02f0*/  IMAD.WIDE R6, R23, 0x4, R6 ;  /* 0x0000000417067825 */ /* 0x002fc600078e0206 */
[----:B------:R-:W-:Y:S01]  /*0300*/  ISETP.GE.U32.AND P1, PT, R0, 0xc, PT ;  /* 0x0000000c0000780c */ /* 0x000fe20003f26070 */
[C---:B------:R-:W-:Y:S02]  /*0310*/  VIADD R0, R23.reuse, 0xffffff64 ;  /* 0xffffff6417007836 */ /* 0x040fe40000000000 */
[----:B------:R-:W-:-:S03]  /*0320*/  VIADD R9, R23, 0xffffff94 ;  /* 0xffffff9417097836 */ /* 0x000fc60000000000 */
[----:B------:R-:W-:Y:S02]  /*0330*/  ISETP.GE.U32.AND P6, PT, R0, 0xc, PT ;  /* 0x0000000c0000780c */ /* 0x000fe40003fc6070 */
[----:B------:R1:W5:Y:S01]  /*0340*/  LDG.E.EL R0, desc[UR4][R6.64] ;  /* 0x0000000406007981 */ /* 0x000362000c2e1900 */
[----:B------:R-:W-:Y:S01]  /*0350*/  ISETP.GE.U32.AND P0, PT, R9, 0xc, PT ;  /* 0x0000000c0900780c */ /* 0x000fe20003f06070 */
[----:B------:R-:W-:-:S05]  /*0360*/  VIADD R9, R23, 0xffffff70 ;  /* 0xffffff7017097836 */ /* 0x000fca0000000000 */
[----:B------:R-:W-:Y:S01]  /*0370*/  ISETP.GE.U32.AND P2, PT, R9, 0xc, PT ;  /* 0x0000000c0900780c */ /* 0x000fe20003f46070 */
[----:B------:R-:W-:Y:S01]  /*0380*/  VIADD R9, R23, 0xffffff7c ;  /* 0xffffff7c17097836 */ /* 0x000fe20000000000 */
[----:B-1----:R-:W-:-:S04]  /*0390*/  CS2R R6, SRZ ;  /* 0x0000000000067805 */ /* 0x002fc8000001ff00 */
[----:B------:R-:W-:Y:S01]  /*03a0*/  ISETP.GE.U32.AND P5, PT, R9, 0xc, PT ;  /* 0x0000000c0900780c */ /* 0x000fe20003fa6070 */
[----:B---3--:R-:W-:Y:S01]  /*03b0*/  IMAD.WIDE R18, R21, 0x4, R18 ;  /* 0x0000000415127825 */ /* 0x008fe200078e0212 */
[----:B------:R-:W-:-:S03]  /*03c0*/  CS2R R20, SRZ ;  /* 0x0000000000147805 */ /* 0x000fc6000001ff00 */
[----:B----4-:R-:W-:Y:S01]  /*03d0*/  IMAD.WIDE R16, R23, 0x4, R16 ;  /* 0x0000000417107825 */ /* 0x010fe200078e0210 */
[----:B--2---:R-:W-:Y:S02]  /*03e0*/  SEL R24, R5, RZ, !P4 ;  /* 0x000000ff05187207 */ /* 0x004fe40006000000 */
[----:B------:R-:W-:Y:S02]  /*03f0*/  SEL R25, R4, RZ, !P4 ;  /* 0x000000ff04197207 */ /* 0x000fe40006000000 */
[----:B-----5:R-:W-:Y:S02]  /*0400*/  @P4 SEL R24, R3, RZ, P3 ;  /* 0x000000ff03184207 */ /* 0x020fe40001800000 */
[----:B------:R-:W-:Y:S02]  /*0410*/  @P4 SEL R25, R2, RZ, P3 ;  /* 0x000000ff02194207 */ /* 0x000fe40001800000 */
[----:B------:R-:W-:Y:S02]  /*0420*/  IADD3 R14, P4, R28, UR8, RZ ;  /* 0x000000081c0e7c10 */ /* 0x000fe4000ff9e0ff */
[----:B------:R-:W-:-:S02]  /*0430*/  CS2R R4, SRZ ;  /* 0x0000000000047805 */ /* 0x000fc4000001ff00 */
[----:B------:R-:W-:Y:S02]  /*0440*/  IADD3 R12, P3, R28, UR6, RZ ;  /* 0x000000061c0c7c10 */ /* 0x000fe4000ff7e0ff */
[----:B------:R-:W-:Y:S02]  /*0450*/  IADD3.X R15, R8, UR9, RZ, P4, !PT ;  /* 0x00000009080f7c10 */ /* 0x000fe4000a7fe4ff */
[----:B------:R-:W-:Y:S02]  /*0460*/  CS2R R2, SRZ ;  /* 0x0000000000027805 */ /* 0x000fe4000001ff00 */
[----:B------:R-:W-:Y:S01]  /*0470*/  IADD3.X R13, R8, UR7, RZ, P3, !PT ;  /* 0x00000007080d7c10 */ /* 0x000fe20009ffe4ff */
[----:B------:R-:W-:Y:S01]  /*0480*/  ULDC.64 UR6, c[0x0][0x218] ;  /* 0x0000860000067ab9 */ /* 0x000fe20000000a00 */
[----:B------:R-:W-:Y:S01]  /*0490*/  ULDC.64 UR8, c[0x0][0x228] ;  /* 0x00008a0000087ab9 */ /* 0x000fe20000000a00 */
[----:B------:R-:W-:Y:S01]  /*04a0*/  IADD3 R10, P3, R28, UR6, RZ ;  /* 0x000000061c0a7c10 */ /* 0x000fe2000ff7e0ff */
[----:B------:R1:W2:Y:S03]  /*04b0*/  @!P6 LDG.E.64 R4, desc[UR4][R14.64+-0x9c000] ;  /* 0xf64000040e04e981 */ /* 0x0002a6000c1e1b00 */
[----:B------:R-:W-:Y:S01]  /*04c0*/  IADD3.X R11, R8, UR7, RZ, P3, !PT ;  /* 0x00000007080b7c10 */ /* 0x000fe20009ffe4ff */
[----:B------:R3:W4:Y:S01]  /*04d0*/  @!P2 LDG.E.64 R2, desc[UR4][R12.64+-0x90000] ;  /* 0xf70000040c02a981 */ /* 0x000722000c1e1b00 */
[----:B------:R-:W-:-:S02]  /*04e0*/  ULDC.64 UR6, c[0x0][0x220] ;  /* 0x0000880000067ab9 */ /* 0x000fc40000000a00 */
[----:B------:R-:W-:Y:S01]  /*04f0*/  IADD3 R26, P3, R28, UR6, RZ ;  /* 0x000000061c1a7c10 */ /* 0x000fe2000ff7e0ff */
[----:B------:R5:W4:Y:S01]  /*0500*/  @!P0 LDG.E.64 R6, desc[UR4][R10.64+-0x6c000] ;  /* 0xf94000040a068981 */ /* 0x000b22000c1e1b00 */
[----:B------:R-:W-:Y:S01]  /*0510*/  IADD3 R28, P4, R28, UR8, RZ ;  /* 0x000000081c1c7c10 */ /* 0x000fe2000ff9e0ff */
[----:B-1----:R-:W1:Y:S01]  /*0520*/  LDC.64 R14, c[0x0][0x260] ;  /* 0x00009800ff0e7b82 */ /* 0x002e620000000a00 */
[----:B------:R-:W-:Y:S02]  /*0530*/  IADD3.X R27, R8, UR7, RZ, P3, !PT ;  /* 0x00000007081b7c10 */ /* 0x000fe40009ffe4ff */
[----:B------:R-:W-:Y:S02]  /*0540*/  IADD3.X R29, R8, UR9, RZ, P4, !PT ;  /* 0x00000009081d7c10 */ /* 0x000fe4000a7fe4ff */
[----:B---3--:R-:W-:-:S03]  /*0550*/  CS2R R12, SRZ ;  /* 0x00000000000c7805 */ /* 0x008fc6000001ff00 */
[----:B-----5:R-:W3:Y:S01]  /*0560*/  LDC.64 R10, c[0x0][0x250] ;  /* 0x00009400ff0a7b82 */ /* 0x020ee20000000a00 */
[----:B------:R-:W-:Y:S02]  /*0570*/  CS2R R8, SRZ ;  /* 0x0000000000087805 */ /* 0x000fe4000001ff00 */
[----:B------:R-:W5:Y:S01]  /*0580*/  @!P5 LDG.E.64 R12, desc[UR4][R28.64+-0x84000] ;  /* 0xf7c000041c0cd981 */ /* 0x000f62000c1e1b00 */
[----:B------:R-:W-:-:S03]  /*0590*/  ISETP.GE.AND P3, PT, R23, 0x6c, PT ;  /* 0x0000006c1700780c */ /* 0x000fc60003f66270 */
[----:B------:R-:W5:Y:S10]  /*05a0*/  @!P1 LDG.E.64 R8, desc[UR4][R26.64+-0x78000] ;  /* 0xf88000041a089981 */ /* 0x000f74000c1e1b00 */
[----:B------:R-:W5:Y:S01]  /*05b0*/  @!P3 LDG.E.64 R20, desc[UR4][R18.64] ;  /* 0x000000041214b981 */ /* 0x000f62000c1e1b00 */
[----:B---3--:R-:W-:-:S06]  /*05c0*/  IMAD.WIDE R10, R23, 0x4, R10 ;  /* 0x00000004170a7825 */ /* 0x008fcc00078e020a */
[----:B------:R-:W3:Y:S01]  /*05d0*/  LDG.E.EL R10, desc[UR4][R10.64] ;  /* 0x000000040a0a7981 */ /* 0x000ee2000c2e1900 */
[----:B-1----:R-:W-:-:S06]  /*05e0*/  IMAD.WIDE R14, R23, 0x4, R14 ;  /* 0x00000004170e7825 */ /* 0x002fcc00078e020e */
[----:B------:R-:W3:Y:S04]  /*05f0*/  LDG.E.EL R14, desc[UR4][R14.64] ;  /* 0x000000040e0e7981 */ /* 0x000ee8000c2e1900 */
[----:B------:R-:W3:Y:S01]  /*0600*/  LDG.E.EL R11, desc[UR4][R16.64] ;  /* 0x00000004100b7981 */ /* 0x000ee2000c2e1900 */
[----:B------:R-:W-:-:S04]  /*0610*/  FADD R0, R0, 9.9999997473787516356e-06 ;  /* 0x3727c5ac00007421 */ /* 0x000fc80000000000 */
[----:B------:R-:W1:Y:S02]  /*0620*/  MUFU.SQRT R23, R0 ;  /* 0x0000000000177308 */ /* 0x000e640000002000 */
[----:B-1----:R-:W-:Y:S02]  /*0630*/  FSETP.GT.AND P4, PT, R23, 8.50705917302346158658e+37, PT ;  /* 0x7e8000001700780b */ /* 0x002fe40003f84000 */
[----:B--2---:R-:W-:Y:S02]  /*0640*/  SEL R5, R5, RZ, !P6 ;  /* 0x000000ff05057207 */ /* 0x004fe40007000000 */
[----:B------:R-:W-:Y:S02]  /*0650*/  SEL R4, R4, RZ, !P6 ;  /* 0x000000ff04047207 */ /* 0x000fe40007000000 */
[----:B----4-:R-:W-:Y:S02]  /*0660*/  SEL R3, R3, RZ, !P2 ;  /* 0x000000ff03037207 */ /* 0x010fe40005000000 */
[----:B------:R-:W-:-:S02]  /*0670*/  SEL R2, R2, RZ, !P2 ;  /* 0x000000ff02027207 */ /* 0x000fc40005000000 */
[----:B------:R-:W-:Y:S02]  /*0680*/  @P2 SEL R3, R5, R24, !P6 ;  /* 0x0000001805032207 */ /* 0x000fe40007000000 */
[----:B------:R-:W-:Y:S02]  /*0690*/  @P2 SEL R2, R4, R25, !P6 ;  /* 0x0000001904022207 */ /* 0x000fe40007000000 */
[C---:B------:R-:W-:Y:S01]  /*06a0*/  FSETP.GEU.AND P2, PT, R23.reuse, 1.175494350822287508e-38, PT ;  /* 0x008000001700780b */ /* 0x040fe20003f4e000 */
[----:B------:R-:W-:Y:S01]  /*06b0*/  @P4 FMUL R23, R23, 0.25 ;  /* 0x3e80000017174820 */ /* 0x000fe20000400000 */
[----:B-----5:R-:W-:-:S11]  /*06c0*/  SEL R0, R13, RZ, !P5 ;  /* 0x000000ff0d007207 */ /* 0x020fd60006800000 */
[----:B------:R-:W-:Y:S01]  /*06d0*/  @!P2 FMUL R23, R23, 16777216 ;  /* 0x4b8000001717a820 */ /* 0x000fe20000400000 */
[----:B------:R-:W-:Y:S02]  /*06e0*/  SEL R9, R9, RZ, !P1 ;  /* 0x000000ff09097207 */ /* 0x000fe40004800000 */
[----:B------:R-:W-:Y:S01]  /*06f0*/  @P1 SEL R9, R0, R3, !P5 ;  /* 0x0000000300091207 */ /* 0x000fe20006800000 */
[----:B------:R-:W-:Y:S02]  /*0700*/  IMAD.MOV.U32 R0, RZ, RZ, 0x3e800000 ;  /* 0x3e800000ff007424 */ /* 0x000fe400078e00ff */
[----:B------:R-:W1:Y:S01]  /*0710*/  MUFU.RCP R23, R23 ;  /* 0x0000001700177308 */ /* 0x000e620000001000 */
[----:B------:R-:W-:Y:S02]  /*0720*/  SEL R5, R12, RZ, !P5 ;  /* 0x000000ff0c057207 */ /* 0x000fe40006800000 */
[----:B------:R-:W-:Y:S02]  /*0730*/  SEL R8, R8, RZ, !P1 ;  /* 0x000000ff08087207 */ /* 0x000fe40004800000 */
[----:B------:R-:W-:-:S02]  /*0740*/  FSEL R0, R0, 1, P4 ;  /* 0x3f80000000007808 */ /* 0x000fc40002000000 */
[----:B------:R-:W-:Y:S02]  /*0750*/  @P1 SEL R8, R5, R2, !P5 ;  /* 0x0000000205081207 */ /* 0x000fe40006800000 */
[----:B------:R-:W-:Y:S01]  /*0760*/  SEL R13, R6, RZ, !P0 ;  /* 0x000000ff060d7207 */ /* 0x000fe20004000000 */
[----:B------:R-:W2:Y:S01]  /*0770*/  LDC.64 R4, c[0x0][0x270] ;  /* 0x00009c00ff047b82 */ /* 0x000ea20000000a00 */
[----:B------:R-:W-:Y:S01]  /*0780*/  SEL R6, R7, RZ, !P0 ;  /* 0x000000ff07067207 */ /* 0x000fe20004000000 */
[----:B------:R-:W-:Y:S01]  /*0790*/  @!P2 FMUL R0, R0, 16777216 ;  /* 0x4b8000000000a820 */ /* 0x000fe20000400000 */
[----:B------:R-:W-:Y:S02]  /*07a0*/  SEL R20, R20, RZ, !P3 ;  /* 0x000000ff14147207 */ /* 0x000fe40005800000 */
[----:B------:R-:W-:Y:S02]  /*07b0*/  SEL R21, R21, RZ, !P3 ;  /* 0x000000ff15157207 */ /* 0x000fe40005800000 */
[----:B------:R-:W-:Y:S01]  /*07c0*/  @P3 SEL R20, R13, R8, !P0 ;  /* 0x000000080d143207 */ /* 0x000fe20004000000 */
[----:B------:R-:W4:Y:S01]  /*07d0*/  LDC.64 R2, c[0x0][0x278] ;  /* 0x00009e00ff027b82 */ /* 0x000f220000000a00 */
[----:B------:R-:W-:Y:S01]  /*07e0*/  @P3 SEL R21, R6, R9, !P0 ;  /* 0x0000000906153207 */ /* 0x000fe20004000000 */
[----:B-1----:R-:W-:-:S02]  /*07f0*/  FMUL R23, R23, R0 ;  /* 0x0000000017177220 */ /* 0x002fc40000400000 */
[C---:B---3--:R-:W-:Y:S02]  /*0800*/  FADD R0, -R10.reuse, R20 ;  /* 0x000000140a007221 */ /* 0x048fe40000000100 */
[----:B------:R-:W-:Y:S02]  /*0810*/  FADD R10, -R10, R21 ;  /* 0x000000150a0a7221 */ /* 0x000fe40000000100 */
[-C--:B------:R-:W-:Y:S02]  /*0820*/  FMUL R0, R0, R23.reuse ;  /* 0x0000001700007220 */ /* 0x080fe40000400000 */
[----:B------:R-:W-:Y:S02]  /*0830*/  FMUL R10, R10, R23 ;  /* 0x000000170a0a7220 */ /* 0x000fe40000400000 */
[C-C-:B------:R-:W-:Y:S02]  /*0840*/  FFMA R0, R14.reuse, R0, R11.reuse ;  /* 0x000000000e007223 */ /* 0x140fe4000000000b */
[----:B------:R-:W-:-:S03]  /*0850*/  FFMA R10, R14, R10, R11 ;  /* 0x0000000a0e0a7223 */ /* 0x000fc6000000000b */
[----:B------:R-:W-:Y:S02]  /*0860*/  FSETP.GEU.AND P0, PT, R0, RZ, PT ;  /* 0x000000ff0000720b */ /* 0x000fe40003f0e000 */
[----:B------:R-:W-:Y:S01]  /*0870*/  FSETP.GEU.AND P1, PT, R10, RZ, PT ;  /* 0x000000ff0a00720b */ /* 0x000fe20003f2e000 */
[----:B--2---:R-:W-:Y:S01]  /*0880*/  IMAD.WIDE R4, R22, 0x4, R4 ;  /* 0x0000000416047825 */ /* 0x004fe200078e0204 */
[----:B------:R-:W-:Y:S02]  /*0890*/  FSEL R6, R0, RZ, P0 ;  /* 0x000000ff00067208 */ /* 0x000fe40000000000 */
[----:B------:R-:W-:Y:S01]  /*08a0*/  FSEL R7, R10, RZ, P1 ;  /* 0x000000ff0a077208 */ /* 0x000fe20000800000 */
[----:B----4-:R-:W-:Y:S01]  /*08b0*/  IMAD.WIDE R2, R22, 0x4, R2 ;  /* 0x0000000416027825 */ /* 0x010fe200078e0202 */
[----:B------:R-:W-:Y:S04]  /*08c0*/  STG.E.64 desc[UR4][R4.64], R20 ;  /* 0x0000001404007986 */ /* 0x000fe8000c101b04 */
[----:B------:R-:W-:Y:S01]  /*08d0*/  STG.E.64 desc[UR4][R2.64], R6 ;  /* 0x0000000602007986 */ /* 0x000fe2000c101b04 */
[----:B------:R-:W-:Y:S05]  /*08e0*/  EXIT ;  /* 0x000000000000794d */ /* 0x000fea0003800000 */
.L_x_0:
[----:B------:R-:W-:-:S00]  /*08f0*/  BRA `(.L_x_0) ;  /* 0xfffffffc00fc7947 */ /* 0x000fc0000383ffff */
[----:B------:R-:W-:-:S00]  /*0900*/  NOP ;  /* 0x0000000000007918 */ /* 0x000fc00000000000 */
[----:B------:R-:W-:-:S00]  /*0910*/  NOP ;  /* 0x0000000000007918 */ /* 0x000fc00000000000 */
[----:B------:R-:W-:-:S00]  /*0920*/  NOP ;  /* 0x0000000000007918 */ /* 0x000fc00000000000 */
[----:B------:R-:W-:-:S00]  /*0930*/  NOP ;  /* 0x0000000000007918 */ /* 0x000fc00000000000 */
[----:B------:R-:W-:-:S00]  /*0940*/  NOP ;  /* 0x0000000000007918 */ /* 0x000fc00000000000 */
[----:B------:R-:W-:-:S00]  /*0950*/  NOP ;  /* 0x0000000000007918 */ /* 0x000fc00000000000 */
[----:B------:R-:W-:-:S00]  /*0960*/  NOP ;  /* 0x0000000000007918 */ /* 0x000fc00000000000 */
[----:B------:R-:W-:-:S00]  /*0970*/  NOP ;  /* 0x0000000000007918 */ /* 0x000fc00000000000 */
.L_x_1:


//--------------------- .nv.global.init           --------------------------
	.section	.nv.global.init,"aw",@progbits
.nv.global.init:
	.type		_$_str,@object
	.size		_$_str,(_$_str_$_2 - _$_str)
_$_str:
        /*0000*/ 	.byte	0x5f, 0x5f, 0x43, 0x55, 0x44, 0x41, 0x5f, 0x46, 0x54, 0x5a, 0x00
	.type		_$_str_$_2,@object
	.size		_$_str_$_2,(.L_1 - _$_str_$_2)
_$_str_$_2:
        /*000b*/ 	.byte	0x5f, 0x5f, 0x43, 0x55, 0x44, 0x41, 0x5f, 0x50, 0x52, 0x45, 0x43, 0x5f, 0x53, 0x51, 0x52, 0x54
        /*001b*/ 	.byte	0x00
.L_1:


//--------------------- .nv.constant0.triton_poi_fused__native_batch_norm_legit_no_training_cat_relu_37 --------------------------
	.section	.nv.constant0.triton_poi_fused__native_batch_norm_legit_no_training_cat_relu_37,"a",@progbits
	.sectionflags	@""
	.align	4
.nv.constant0.triton_poi_fused__native_batch_norm_legit_no_training_cat_relu_37:
	.zero		644
